//
// Generated by NVIDIA NVVM Compiler
//
// Compiler Build ID: CL-36424714
// Cuda compilation tools, release 13.0, V13.0.88
// Based on NVVM 20.0.0
//

.version 9.0
.target sm_100
.address_size 64

	// .globl	_Z16histogram_kernelPjS_jj
.extern .shared .align 16 .b8 s_bins[];

.visible .entry _Z16histogram_kernelPjS_jj(
	.param .u64 .ptr .align 1 _Z16histogram_kernelPjS_jj_param_0,
	.param .u64 .ptr .align 1 _Z16histogram_kernelPjS_jj_param_1,
	.param .u32 _Z16histogram_kernelPjS_jj_param_2,
	.param .u32 _Z16histogram_kernelPjS_jj_param_3
)
{
	.reg .pred 	%p<7>;
	.reg .b32 	%r<33>;
	.reg .b64 	%rd<9>;

	ld.param.u64 	%rd3, [_Z16histogram_kernelPjS_jj_param_0];
	ld.param.u64 	%rd4, [_Z16histogram_kernelPjS_jj_param_1];
	ld.param.u32 	%r12, [_Z16histogram_kernelPjS_jj_param_2];
	ld.param.u32 	%r13, [_Z16histogram_kernelPjS_jj_param_3];
	mov.u32 	%r32, %tid.x;
	setp.ge.u32 	%p1, %r32, %r13;
	@%p1 bra 	$L__BB0_3;
	mov.u32 	%r2, %ntid.x;
	mov.u32 	%r15, s_bins;
	mov.u32 	%r30, %r32;
$L__BB0_2:
	shl.b32 	%r14, %r30, 2;
	add.s32 	%r16, %r15, %r14;
	mov.b32 	%r17, 0;
	st.shared.u32 	[%r16], %r17;
	add.s32 	%r30, %r30, %r2;
	setp.lt.u32 	%p2, %r30, %r13;
	@%p2 bra 	$L__BB0_2;
$L__BB0_3:
	bar.sync 	0;
	mov.u32 	%r18, %ctaid.x;
	mov.u32 	%r5, %ntid.x;
	mad.lo.s32 	%r31, %r18, %r5, %r32;
	setp.ge.u32 	%p3, %r31, %r12;
	@%p3 bra 	$L__BB0_6;
	mov.u32 	%r19, %nctaid.x;
	mul.lo.s32 	%r7, %r5, %r19;
	cvta.to.global.u64 	%rd1, %rd3;
	mov.u32 	%r22, s_bins;
$L__BB0_5:
	mul.wide.s32 	%rd5, %r31, 4;
	add.s64 	%rd6, %rd1, %rd5;
	ld.global.u32 	%r20, [%rd6];
	shl.b32 	%r21, %r20, 2;
	add.s32 	%r23, %r22, %r21;
	atom.shared.add.u32 	%r24, [%r23], 1;
	add.s32 	%r31, %r31, %r7;
	setp.lt.u32 	%p4, %r31, %r12;
	@%p4 bra 	$L__BB0_5;
$L__BB0_6:
	setp.ge.u32 	%p5, %r32, %r13;
	bar.sync 	0;
	@%p5 bra 	$L__BB0_9;
	cvta.to.global.u64 	%rd2, %rd4;
	mov.u32 	%r26, s_bins;
$L__BB0_8:
	mul.wide.s32 	%rd7, %r32, 4;
	add.s64 	%rd8, %rd2, %rd7;
	shl.b32 	%r25, %r32, 2;
	add.s32 	%r27, %r26, %r25;
	ld.shared.u32 	%r28, [%r27];
	atom.global.add.u32 	%r29, [%rd8], %r28;
	add.s32 	%r32, %r32, %r5;
	setp.lt.u32 	%p6, %r32, %r13;
	@%p6 bra 	$L__BB0_8;
$L__BB0_9:
	ret;

}
	// .globl	_Z14convert_kernelPjj
.visible .entry _Z14convert_kernelPjj(
	.param .u64 .ptr .align 1 _Z14convert_kernelPjj_param_0,
	.param .u32 _Z14convert_kernelPjj_param_1
)
{
	.reg .pred 	%p<3>;
	.reg .b32 	%r<9>;
	.reg .b64 	%rd<5>;

	ld.param.u64 	%rd1, [_Z14convert_kernelPjj_param_0];
	cvta.to.global.u64 	%rd2, %rd1;
	mov.u32 	%r1, %tid.x;
	mov.u32 	%r2, %ntid.x;
	mov.u32 	%r3, %ctaid.x;
	mad.lo.s32 	%r4, %r2, %r3, %r1;
	mul.wide.s32 	%rd3, %r4, 4;
	add.s64 	%rd4, %rd2, %rd3;
	ld.global.u32 	%r5, [%rd4];
	setp.gt.u32 	%p1, %r5, 127;
	selp.b32 	%r6, 127, 0, %p1;
	setp.lt.u32 	%p2, %r5, 128;
	selp.b32 	%r7, %r5, 0, %p2;
	add.s32 	%r8, %r6, %r7;
	st.global.u32 	[%rd4], %r8;
	ret;

}


// ===== COMPILED SASS (sm_100) =====

	.target	sm_100

	.elftype	@"ET_EXEC"


//--------------------- .note.nv.tkinfo           --------------------------
	.section	.note.nv.tkinfo,"",@"SHT_NOTE"
	.sectionflags	@"SHF_NOTE_NV_TKINFO"
	.tkinfo
        /*0018*/ 	.word	0x00000002
        /*0030*/ 	.string	""
        /*0030*/ 	.string	"ptxas"
        /*0030*/ 	.string	"Cuda compilation tools, release 13.0, V13.0.88"
        /*0030*/ 	.string	"Build cuda_13.0.r13.0/compiler.36424714_0"
        /*0030*/ 	.string	"-arch sm_100 -m 64 "



//--------------------- .note.nv.cuinfo           --------------------------
	.section	.note.nv.cuinfo,"",@"SHT_NOTE"
	.sectionflags	@"SHF_NOTE_NV_CUINFO"
        /*0018*/ 	.short	0x0002
        /*001a*/ 	.short	0x0064
        /*001c*/ 	.short	0x0082
	.zero		2


//--------------------- .nv.info                  --------------------------
	.section	.nv.info,"",@"SHT_CUDA_INFO"
	.align	4


	//----- nvinfo : EIATTR_REGCOUNT
	.align		4
        /*0000*/ 	.byte	0x04, 0x2f
        /*0002*/ 	.short	(.L_1 - .L_0)
	.align		4
.L_0:
        /*0004*/ 	.word	index@(_Z16histogram_kernelPjS_jj)
        /*0008*/ 	.word	0x0000000e


	//----- nvinfo : EIATTR_FRAME_SIZE
	.align		4
.L_1:
        /*000c*/ 	.byte	0x04, 0x11
        /*000e*/ 	.short	(.L_3 - .L_2)
	.align		4
.L_2:
        /*0010*/ 	.word	index@(_Z16histogram_kernelPjS_jj)
        /*0014*/ 	.word	0x00000000


	//----- nvinfo : EIATTR_REGCOUNT
	.align		4
.L_3:
        /*0018*/ 	.byte	0x04, 0x2f
        /*001a*/ 	.short	(.L_5 - .L_4)
	.align		4
.L_4:
        /*001c*/ 	.word	index@(_Z14convert_kernelPjj)
        /*0020*/ 	.word	0x00000008


	//----- nvinfo : EIATTR_FRAME_SIZE
	.align		4
.L_5:
        /*0024*/ 	.byte	0x04, 0x11
        /*0026*/ 	.short	(.L_7 - .L_6)
	.align		4
.L_6:
        /*0028*/ 	.word	index@(_Z14convert_kernelPjj)
        /*002c*/ 	.word	0x00000000


	//----- nvinfo : EIATTR_MIN_STACK_SIZE
	.align		4
.L_7:
        /*0030*/ 	.byte	0x04, 0x12
        /*0032*/ 	.short	(.L_9 - .L_8)
	.align		4
.L_8:
        /*0034*/ 	.word	index@(_Z14convert_kernelPjj)
        /*0038*/ 	.word	0x00000000


	//----- nvinfo : EIATTR_MIN_STACK_SIZE
	.align		4
.L_9:
        /*003c*/ 	.byte	0x04, 0x12
        /*003e*/ 	.short	(.L_11 - .L_10)
	.align		4
.L_10:
        /*0040*/ 	.word	index@(_Z16histogram_kernelPjS_jj)
        /*0044*/ 	.word	0x00000000
.L_11:


//--------------------- .nv.compat                --------------------------
	.section	.nv.compat,"",@"SHT_CUDA_COMPAT_INFO"
	.align	4
        /*0000*/ 	.byte	0x02, 0x09, 0x00, 0x00, 0x02, 0x02, 0x01, 0x00, 0x02, 0x05, 0x05, 0x00, 0x03, 0x07, 0x01, 0x01
        /*0010*/ 	.byte	0x02, 0x03, 0x00, 0x00, 0x02, 0x06, 0x01, 0x00, 0x04, 0x0b, 0x08, 0x00, 0x09, 0x00, 0x00, 0x00
        /*0020*/ 	.byte	0x00, 0x00, 0x00, 0x00


//--------------------- .nv.info._Z14convert_kernelPjj --------------------------
	.section	.nv.info._Z14convert_kernelPjj,"",@"SHT_CUDA_INFO"
	.sectionflags	@""
	.align	4


	//----- nvinfo : EIATTR_CUDA_API_VERSION
	.align		4
        /*0000*/ 	.byte	0x04, 0x37
        /*0002*/ 	.short	(.L_13 - .L_12)
.L_12:
        /*0004*/ 	.word	0x00000082


	//----- nvinfo : EIATTR_KPARAM_INFO
	.align		4
.L_13:
        /*0008*/ 	.byte	0x04, 0x17
        /*000a*/ 	.short	(.L_15 - .L_14)
.L_14:
        /*000c*/ 	.word	0x00000000
        /*0010*/ 	.short	0x0001
        /*0012*/ 	.short	0x0008
        /*0014*/ 	.byte	0x00, 0xf0, 0x11, 0x00


	//----- nvinfo : EIATTR_KPARAM_INFO
	.align		4
.L_15:
        /*0018*/ 	.byte	0x04, 0x17
        /*001a*/ 	.short	(.L_17 - .L_16)
.L_16:
        /*001c*/ 	.word	0x00000000
        /*0020*/ 	.short	0x0000
        /*0022*/ 	.short	0x0000
        /*0024*/ 	.byte	0x00, 0xf5, 0x21, 0x00


	//----- nvinfo : EIATTR_SPARSE_MMA_MASK
	.align		4
.L_17:
        /*0028*/ 	.byte	0x03, 0x50
        /*002a*/ 	.short	0x0000


	//----- nvinfo : EIATTR_MAXREG_COUNT
	.align		4
        /*002c*/ 	.byte	0x03, 0x1b
        /*002e*/ 	.short	0x00ff


	//----- nvinfo : EIATTR_MERCURY_ISA_VERSION
	.align		4
        /*0030*/ 	.byte	0x03, 0x5f
        /*0032*/ 	.short	0x0101


	//----- nvinfo : EIATTR_VRC_CTA_INIT_COUNT
	.align		4
        /*0034*/ 	.byte	0x02, 0x4a
	.zero		1
	.zero		1


	//----- nvinfo : EIATTR_EXIT_INSTR_OFFSETS
	.align		4
        /*0038*/ 	.byte	0x04, 0x1c
        /*003a*/ 	.short	(.L_19 - .L_18)


	//   ....[0]....
.L_18:
        /*003c*/ 	.word	0x000000f0


	//----- nvinfo : EIATTR_CBANK_PARAM_SIZE
	.align		4
.L_19:
        /*0040*/ 	.byte	0x03, 0x19
        /*0042*/ 	.short	0x000c


	//----- nvinfo : EIATTR_PARAM_CBANK
	.align		4
        /*0044*/ 	.byte	0x04, 0x0a
        /*0046*/ 	.short	(.L_21 - .L_20)
	.align		4
.L_20:
        /*0048*/ 	.word	index@(.nv.constant0._Z14convert_kernelPjj)
        /*004c*/ 	.short	0x0380
        /*004e*/ 	.short	0x000c


	//----- nvinfo : EIATTR_SW_WAR
	.align		4
.L_21:
        /*0050*/ 	.byte	0x04, 0x36
        /*0052*/ 	.short	(.L_23 - .L_22)
.L_22:
        /*0054*/ 	.word	0x00000008
.L_23:


//--------------------- .nv.info._Z16histogram_kernelPjS_jj --------------------------
	.section	.nv.info._Z16histogram_kernelPjS_jj,"",@"SHT_CUDA_INFO"
	.sectionflags	@""
	.align	4


	//----- nvinfo : EIATTR_CUDA_API_VERSION
	.align		4
        /*0000*/ 	.byte	0x04, 0x37
        /*0002*/ 	.short	(.L_25 - .L_24)
.L_24:
        /*0004*/ 	.word	0x00000082


	//----- nvinfo : EIATTR_KPARAM_INFO
	.align		4
.L_25:
        /*0008*/ 	.byte	0x04, 0x17
        /*000a*/ 	.short	(.L_27 - .L_26)
.L_26:
        /*000c*/ 	.word	0x00000000
        /*0010*/ 	.short	0x0003
        /*0012*/ 	.short	0x0014
        /*0014*/ 	.byte	0x00, 0xf0, 0x11, 0x00


	//----- nvinfo : EIATTR_KPARAM_INFO
	.align		4
.L_27:
        /*0018*/ 	.byte	0x04, 0x17
        /*001a*/ 	.short	(.L_29 - .L_28)
.L_28:
        /*001c*/ 	.word	0x00000000
        /*0020*/ 	.short	0x0002
        /*0022*/ 	.short	0x0010
        /*0024*/ 	.byte	0x00, 0xf0, 0x11, 0x00


	//----- nvinfo : EIATTR_KPARAM_INFO
	.align		4
.L_29:
        /*0028*/ 	.byte	0x04, 0x17
        /*002a*/ 	.short	(.L_31 - .L_30)
.L_30:
        /*002c*/ 	.word	0x00000000
        /*0030*/ 	.short	0x0001
        /*0032*/ 	.short	0x0008
        /*0034*/ 	.byte	0x00, 0xf5, 0x21, 0x00


	//----- nvinfo : EIATTR_KPARAM_INFO
	.align		4
.L_31:
        /*0038*/ 	.byte	0x04, 0x17
        /*003a*/ 	.short	(.L_33 - .L_32)
.L_32:
        /*003c*/ 	.word	0x00000000
        /*0040*/ 	.short	0x0000
        /*0042*/ 	.short	0x0000
        /*0044*/ 	.byte	0x00, 0xf5, 0x21, 0x00


	//----- nvinfo : EIATTR_SPARSE_MMA_MASK
	.align		4
.L_33:
        /*0048*/ 	.byte	0x03, 0x50
        /*004a*/ 	.short	0x0000


	//----- nvinfo : EIATTR_MAXREG_COUNT
	.align		4
        /*004c*/ 	.byte	0x03, 0x1b
        /*004e*/ 	.short	0x00ff


	//----- nvinfo : EIATTR_NUM_BARRIERS
	.align		4
        /*0050*/ 	.byte	0x02, 0x4c
        /*0052*/ 	.byte	0x01
	.zero		1


	//----- nvinfo : EIATTR_MERCURY_ISA_VERSION
	.align		4
        /*0054*/ 	.byte	0x03, 0x5f
        /*0056*/ 	.short	0x0101


	//----- nvinfo : EIATTR_VRC_CTA_INIT_COUNT
	.align		4
        /*0058*/ 	.byte	0x02, 0x4a
	.zero		1
	.zero		1


	//----- nvinfo : EIATTR_EXIT_INSTR_OFFSETS
	.align		4
        /*005c*/ 	.byte	0x04, 0x1c
        /*005e*/ 	.short	(.L_35 - .L_34)


	//   ....[0]....
.L_34:
        /*0060*/ 	.word	0x000002a0


	//   ....[1]....
        /*0064*/ 	.word	0x00000360


	//----- nvinfo : EIATTR_CRS_STACK_SIZE
	.align		4
.L_35:
        /*0068*/ 	.byte	0x04, 0x1e
        /*006a*/ 	.short	(.L_37 - .L_36)
.L_36:
        /*006c*/ 	.word	0x00000000


	//----- nvinfo : EIATTR_CBANK_PARAM_SIZE
	.align		4
.L_37:
        /*0070*/ 	.byte	0x03, 0x19
        /*0072*/ 	.short	0x0018


	//----- nvinfo : EIATTR_PARAM_CBANK
	.align		4
        /*0074*/ 	.byte	0x04, 0x0a
        /*0076*/ 	.short	(.L_39 - .L_38)
	.align		4
.L_38:
        /*0078*/ 	.word	index@(.nv.constant0._Z16histogram_kernelPjS_jj)
        /*007c*/ 	.short	0x0380
        /*007e*/ 	.short	0x0018


	//----- nvinfo : EIATTR_SW_WAR
	.align		4
.L_39:
        /*0080*/ 	.byte	0x04, 0x36
        /*0082*/ 	.short	(.L_41 - .L_40)
.L_40:
        /*0084*/ 	.word	0x00000008
.L_41:


//--------------------- .nv.callgraph             --------------------------
	.section	.nv.callgraph,"",@"SHT_CUDA_CALLGRAPH"
	.align	4
	.sectionentsize	8
	.align		4
        /*0000*/ 	.word	0x00000000
	.align		4
        /*0004*/ 	.word	0xffffffff
	.align		4
        /*0008*/ 	.word	0x00000000
	.align		4
        /*000c*/ 	.word	0xfffffffe
	.align		4
        /*0010*/ 	.word	0x00000000
	.align		4
        /*0014*/ 	.word	0xfffffffd
	.align		4
        /*0018*/ 	.word	0x00000000
	.align		4
        /*001c*/ 	.word	0xfffffffc


//--------------------- .text._Z14convert_kernelPjj --------------------------
	.section	.text._Z14convert_kernelPjj,"ax",@progbits
	.align	128
        .global         _Z14convert_kernelPjj
        .type           _Z14convert_kernelPjj,@function
        .size           _Z14convert_kernelPjj,(.L_x_9 - _Z14convert_kernelPjj)
        .other          _Z14convert_kernelPjj,@"STO_CUDA_ENTRY STV_DEFAULT"
_Z14convert_kernelPjj:
.text._Z14convert_kernelPjj:
[----:B------:R-:W-:Y:S01]  /*0000*/  LDC R1, c[0x0][0x37c] ;  /* 0x0000df00ff017b82 */ /* 0x000fe20000000800 */
[----:B------:R-:W0:Y:S07]  /*0010*/  S2R R5, SR_TID.X ;  /* 0x0000000000057919 */ /* 0x000e2e0000002100 */
[----:B------:R-:W1:Y:S01]  /*0020*/  LDC.64 R2, c[0x0][0x380] ;  /* 0x0000e000ff027b82 */ /* 0x000e620000000a00 */
[----:B------:R-:W0:Y:S01]  /*0030*/  LDCU UR6, c[0x0][0x360] ;  /* 0x00006c00ff0677ac */ /* 0x000e220008000800 */
[----:B------:R-:W0:Y:S01]  /*0040*/  S2R R0, SR_CTAID.X ;  /* 0x0000000000007919 */ /* 0x000e220000002500 */
[----:B------:R-:W2:Y:S01]  /*0050*/  LDCU.64 UR4, c[0x0][0x358] ;  /* 0x00006b00ff0477ac */ /* 0x000ea20008000a00 */
[----:B0-----:R-:W-:-:S04]  /*0060*/  IMAD R5, R0, UR6, R5 ;  /* 0x0000000600057c24 */ /* 0x001fc8000f8e0205 */
[----:B-1----:R-:W-:-:S05]  /*0070*/  IMAD.WIDE R2, R5, 0x4, R2 ;  /* 0x0000000405027825 */ /* 0x002fca00078e0202 */
[----:B--2---:R-:W2:Y:S02]  /*0080*/  LDG.E R0, desc[UR4][R2.64] ;  /* 0x0000000402007981 */ /* 0x004ea4000c1e1900 */
[C---:B--2---:R-:W-:Y:S02]  /*0090*/  ISETP.GT.U32.AND P0, PT, R0.reuse, 0x7f, PT ;  /* 0x0000007f0000780c */ /* 0x044fe40003f04070 */
[----:B------:R-:W-:-:S04]  /*00a0*/  ISETP.GE.U32.AND P1, PT, R0, 0x80, PT ;  /* 0x000000800000780c */ /* 0x000fc80003f26070 */
[----:B------:R-:W-:-:S05]  /*00b0*/  SEL R0, R0, RZ, !P1 ;  /* 0x000000ff00007207 */ /* 0x000fca0004800000 */
[C---:B------:R-:W-:Y:S02]  /*00c0*/  VIADD R5, R0.reuse, 0x7f ;  /* 0x0000007f00057836 */ /* 0x040fe40000000000 */
[----:B------:R-:W-:-:S05]  /*00d0*/  @!P0 IADD3 R5, PT, PT, R0, RZ, RZ ;  /* 0x000000ff00058210 */ /* 0x000fca0007ffe0ff */
[----:B------:R-:W-:Y:S01]  /*00e0*/  STG.E desc[UR4][R2.64], R5 ;  /* 0x0000000502007986 */ /* 0x000fe2000c101904 */
[----:B------:R-:W-:Y:S05]  /*00f0*/  EXIT ;  /* 0x000000000000794d */ /* 0x000fea0003800000 */
.L_x_0:
[----:B------:R-:W-:-:S00]  /*0100*/  BRA `(.L_x_0) ;  /* 0xfffffffc00fc7947 */ /* 0x000fc0000383ffff */
[----:B------:R-:W-:-:S00]  /*0110*/  NOP ;  /* 0x0000000000007918 */ /* 0x000fc00000000000 */
        /* <DEDUP_REMOVED lines=14> */
.L_x_9:


//--------------------- .text._Z16histogram_kernelPjS_jj --------------------------
	.section	.text._Z16histogram_kernelPjS_jj,"ax",@progbits
	.align	128
        .global         _Z16histogram_kernelPjS_jj
        .type           _Z16histogram_kernelPjS_jj,@function
        .size           _Z16histogram_kernelPjS_jj,(.L_x_10 - _Z16histogram_kernelPjS_jj)
        .other          _Z16histogram_kernelPjS_jj,@"STO_CUDA_ENTRY STV_DEFAULT"
_Z16histogram_kernelPjS_jj:
.text._Z16histogram_kernelPjS_jj:
[----:B------:R-:W-:Y:S01]  /*0000*/  LDC R1, c[0x0][0x37c] ;  /* 0x0000df00ff017b82 */ /* 0x000fe20000000800 */
[----:B------:R-:W0:Y:S01]  /*0010*/  S2R R7, SR_TID.X ;  /* 0x0000000000077919 */ /* 0x000e220000002100 */
[----:B------:R-:W0:Y:S01]  /*0020*/  LDCU UR8, c[0x0][0x394] ;  /* 0x00007280ff0877ac */ /* 0x000e220008000800 */
[----:B------:R-:W-:Y:S01]  /*0030*/  BSSY.RECONVERGENT B0, `(.L_x_1) ;  /* 0x000000d000007945 */ /* 0x000fe20003800200 */
[----:B0-----:R-:W-:-:S13]  /*0040*/  ISETP.GE.U32.AND P0, PT, R7, UR8, PT ;  /* 0x0000000807007c0c */ /* 0x001fda000bf06070 */
[----:B------:R-:W-:Y:S05]  /*0050*/  @P0 BRA `(.L_x_2) ;  /* 0x0000000000280947 */ /* 0x000fea0003800000 */
[----:B------:R-:W0:Y:S01]  /*0060*/  S2R R5, SR_CgaCtaId ;  /* 0x0000000000057919 */ /* 0x000e220000008800 */
[----:B------:R-:W1:Y:S01]  /*0070*/  LDC R4, c[0x0][0x360] ;  /* 0x0000d800ff047b82 */ /* 0x000e620000000800 */
[----:B------:R-:W-:Y:S01]  /*0080*/  MOV R0, 0x400 ;  /* 0x0000040000007802 */ /* 0x000fe20000000f00 */
[----:B------:R-:W-:-:S03]  /*0090*/  IMAD.MOV.U32 R3, RZ, RZ, R7 ;  /* 0x000000ffff037224 */ /* 0x000fc600078e0007 */
[----:B0-----:R-:W-:-:S07]  /*00a0*/  LEA R0, R5, R0, 0x18 ;  /* 0x0000000005007211 */ /* 0x001fce00078ec0ff */
.L_x_3:
[----:B------:R-:W-:Y:S02]  /*00b0*/  IMAD R2, R3, 0x4, R0 ;  /* 0x0000000403027824 */ /* 0x000fe400078e0200 */
[----:B-1----:R-:W-:-:S03]  /*00c0*/  IMAD.IADD R3, R4, 0x1, R3 ;  /* 0x0000000104037824 */ /* 0x002fc600078e0203 */
[----:B------:R0:W-:Y:S02]  /*00d0*/  STS [R2], RZ ;  /* 0x000000ff02007388 */ /* 0x0001e40000000800 */
[----:B------:R-:W-:-:S13]  /*00e0*/  ISETP.GE.U32.AND P0, PT, R3, UR8, PT ;  /* 0x0000000803007c0c */ /* 0x000fda000bf06070 */
[----:B0-----:R-:W-:Y:S05]  /*00f0*/  @!P0 BRA `(.L_x_3) ;  /* 0xfffffffc00ec8947 */ /* 0x001fea000383ffff */
.L_x_2:
[----:B------:R-:W-:Y:S05]  /*0100*/  BSYNC.RECONVERGENT B0 ;  /* 0x0000000000007941 */ /* 0x000fea0003800200 */
.L_x_1:
[----:B------:R-:W0:Y:S01]  /*0110*/  S2UR UR4, SR_CTAID.X ;  /* 0x00000000000479c3 */ /* 0x000e220000002500 */
[----:B------:R-:W1:Y:S01]  /*0120*/  LDCU UR5, c[0x0][0x390] ;  /* 0x00007200ff0577ac */ /* 0x000e620008000800 */
[----:B------:R-:W-:Y:S06]  /*0130*/  BSSY.RECONVERGENT B0, `(.L_x_4) ;  /* 0x0000015000007945 */ /* 0x000fec0003800200 */
[----:B------:R-:W-:Y:S01]  /*0140*/  BAR.SYNC.DEFER_BLOCKING 0x0 ;  /* 0x0000000000007b1d */ /* 0x000fe20000010000 */
[----:B------:R-:W-:-:S07]  /*0150*/  ISETP.GE.U32.AND P0, PT, R7, UR8, PT ;  /* 0x0000000807007c0c */ /* 0x000fce000bf06070 */
[----:B------:R-:W0:Y:S01]  /*0160*/  LDC R8, c[0x0][0x360] ;  /* 0x0000d800ff087b82 */ /* 0x000e220000000800 */
[----:B------:R-:W2:Y:S01]  /*0170*/  LDCU.64 UR6, c[0x0][0x358] ;  /* 0x00006b00ff0677ac */ /* 0x000ea20008000a00 */
[----:B0-----:R-:W-:-:S05]  /*0180*/  IMAD R0, R8, UR4, R7 ;  /* 0x0000000408007c24 */ /* 0x001fca000f8e0207 */
[----:B-1----:R-:W-:-:S13]  /*0190*/  ISETP.GE.U32.AND P1, PT, R0, UR5, PT ;  /* 0x0000000500007c0c */ /* 0x002fda000bf26070 */
[----:B--2---:R-:W-:Y:S05]  /*01a0*/  @P1 BRA `(.L_x_5) ;  /* 0x0000000000341947 */ /* 0x004fea0003800000 */
[----:B------:R-:W0:Y:S01]  /*01b0*/  S2R R3, SR_CgaCtaId ;  /* 0x0000000000037919 */ /* 0x000e220000008800 */
[----:B------:R-:W1:Y:S01]  /*01c0*/  LDC.64 R4, c[0x0][0x380] ;  /* 0x0000e000ff047b82 */ /* 0x000e620000000a00 */
[----:B------:R-:W2:Y:S01]  /*01d0*/  LDCU UR4, c[0x0][0x370] ;  /* 0x00006e00ff0477ac */ /* 0x000ea20008000800 */
[----:B------:R-:W-:Y:S01]  /*01e0*/  MOV R2, 0x400 ;  /* 0x0000040000027802 */ /* 0x000fe20000000f00 */
[----:B--2---:R-:W-:-:S03]  /*01f0*/  IMAD R9, R8, UR4, RZ ;  /* 0x0000000408097c24 */ /* 0x004fc6000f8e02ff */
[----:B0-----:R-:W-:-:S07]  /*0200*/  LEA R11, R3, R2, 0x18 ;  /* 0x00000002030b7211 */ /* 0x001fce00078ec0ff */
.L_x_6:
[----:B-1----:R-:W-:-:S06]  /*0210*/  IMAD.WIDE R2, R0, 0x4, R4 ;  /* 0x0000000400027825 */ /* 0x002fcc00078e0204 */
[----:B------:R-:W2:Y:S01]  /*0220*/  LDG.E R2, desc[UR6][R2.64] ;  /* 0x0000000602027981 */ /* 0x000ea2000c1e1900 */
[----:B------:R-:W-:-:S05]  /*0230*/  IMAD.IADD R0, R9, 0x1, R0 ;  /* 0x0000000109007824 */ /* 0x000fca00078e0200 */
[----:B------:R-:W-:Y:S01]  /*0240*/  ISETP.GE.U32.AND P1, PT, R0, UR5, PT ;  /* 0x0000000500007c0c */ /* 0x000fe2000bf26070 */
[----:B0-2---:R-:W-:-:S05]  /*0250*/  IMAD R6, R2, 0x4, R11 ;  /* 0x0000000402067824 */ /* 0x005fca00078e020b */
[----:B------:R0:W-:Y:S07]  /*0260*/  ATOMS.POPC.INC.32 RZ, [R6+URZ] ;  /* 0x0000000006ff7f8c */ /* 0x0001ee000d8000ff */
[----:B------:R-:W-:Y:S05]  /*0270*/  @!P1 BRA `(.L_x_6) ;  /* 0xfffffffc00e49947 */ /* 0x000fea000383ffff */
.L_x_5:
[----:B------:R-:W-:Y:S05]  /*0280*/  BSYNC.RECONVERGENT B0 ;  /* 0x0000000000007941 */ /* 0x000fea0003800200 */
.L_x_4:
[----:B------:R-:W-:Y:S06]  /*0290*/  BAR.SYNC.DEFER_BLOCKING 0x0 ;  /* 0x0000000000007b1d */ /* 0x000fec0000010000 */
[----:B------:R-:W-:Y:S05]  /*02a0*/  @P0 EXIT ;  /* 0x000000000000094d */ /* 0x000fea0003800000 */
[----:B------:R-:W1:Y:S01]  /*02b0*/  S2UR UR5, SR_CgaCtaId ;  /* 0x00000000000579c3 */ /* 0x000e620000008800 */
[----:B------:R-:W-:-:S07]  /*02c0*/  UMOV UR4, 0x400 ;  /* 0x0000040000047882 */ /* 0x000fce0000000000 */
[----:B------:R-:W2:Y:S01]  /*02d0*/  LDC.64 R4, c[0x0][0x388] ;  /* 0x0000e200ff047b82 */ /* 0x000ea20000000a00 */
[----:B-1----:R-:W-:-:S12]  /*02e0*/  ULEA UR4, UR5, UR4, 0x18 ;  /* 0x0000000405047291 */ /* 0x002fd8000f8ec0ff */
.L_x_7:
[C---:B------:R-:W-:Y:S01]  /*02f0*/  LEA R0, R7.reuse, UR4, 0x2 ;  /* 0x0000000407007c11 */ /* 0x040fe2000f8e10ff */
[----:B-12---:R-:W-:-:S04]  /*0300*/  IMAD.WIDE R2, R7, 0x4, R4 ;  /* 0x0000000407027825 */ /* 0x006fc800078e0204 */
[----:B------:R-:W1:Y:S01]  /*0310*/  LDS R9, [R0] ;  /* 0x0000000000097984 */ /* 0x000e620000000800 */
[----:B------:R-:W-:-:S05]  /*0320*/  IMAD.IADD R7, R8, 0x1, R7 ;  /* 0x0000000108077824 */ /* 0x000fca00078e0207 */
[----:B------:R-:W-:Y:S01]  /*0330*/  ISETP.GE.U32.AND P0, PT, R7, UR8, PT ;  /* 0x0000000807007c0c */ /* 0x000fe2000bf06070 */
[----:B-1----:R1:W-:-:S12]  /*0340*/  REDG.E.ADD.STRONG.GPU desc[UR6][R2.64], R9 ;  /* 0x000000090200798e */ /* 0x0023d8000c12e106 */
[----:B------:R-:W-:Y:S05]  /*0350*/  @!P0 BRA `(.L_x_7) ;  /* 0xfffffffc00e48947 */ /* 0x000fea000383ffff */
[----:B------:R-:W-:Y:S05]  /*0360*/  EXIT ;  /* 0x000000000000794d */ /* 0x000fea0003800000 */
.L_x_8:
        /* <DEDUP_REMOVED lines=9> */
.L_x_10:


//--------------------- .nv.shared._Z14convert_kernelPjj --------------------------
	.section	.nv.shared._Z14convert_kernelPjj,"aw",@nobits
	.sectionflags	@""
	.align	16
	.zero		1024


//--------------------- .nv.shared.reserved.0     --------------------------
	.section	.nv.shared.reserved.0,"aw",@nobits
	.weak		__nv_reservedSMEM_offset_0_alias
	.size		__nv_reservedSMEM_offset_0_alias, 0, 64
	.other		__nv_reservedSMEM_offset_0_alias,@"STO_CUDA_RESERVED_SHARED STV_DEFAULT"
__nv_reservedSMEM_offset_0_alias:
	.zero		0
	.zero		64


//--------------------- .nv.shared._Z16histogram_kernelPjS_jj --------------------------
	.section	.nv.shared._Z16histogram_kernelPjS_jj,"aw",@nobits
	.sectionflags	@""
	.align	16
	.zero		1024


//--------------------- .nv.constant0._Z14convert_kernelPjj --------------------------
	.section	.nv.constant0._Z14convert_kernelPjj,"a",@progbits
	.sectionflags	@""
	.align	4
.nv.constant0._Z14convert_kernelPjj:
	.zero		908


//--------------------- .nv.constant0._Z16histogram_kernelPjS_jj --------------------------
	.section	.nv.constant0._Z16histogram_kernelPjS_jj,"a",@progbits
	.sectionflags	@""
	.align	4
.nv.constant0._Z16histogram_kernelPjS_jj:
	.zero		920


//--------------------- SYMBOLS --------------------------

	.type		.nv.reservedSmem.offset0,@object
	.size		.nv.reservedSmem.offset0,0x4
	.type		.nv.reservedSmem.cap,@object
	.size		.nv.reservedSmem.cap,0x4
